//
// Generated by NVIDIA NVVM Compiler
//
// Compiler Build ID: CL-36424714
// Cuda compilation tools, release 13.0, V13.0.88
// Based on NVVM 20.0.0
//

.version 9.0
.target sm_100
.address_size 64

	// .globl	_Z21accessArrayWithStridePfi

.visible .entry _Z21accessArrayWithStridePfi(
	.param .u64 .ptr .align 1 _Z21accessArrayWithStridePfi_param_0,
	.param .u32 _Z21accessArrayWithStridePfi_param_1
)
{
	.reg .pred 	%p<8>;
	.reg .b32 	%r<29>;
	.reg .b32 	%f<25>;
	.reg .b64 	%rd<13>;

	ld.param.u64 	%rd2, [_Z21accessArrayWithStridePfi_param_0];
	ld.param.u32 	%r13, [_Z21accessArrayWithStridePfi_param_1];
	cvta.to.global.u64 	%rd1, %rd2;
	mov.u32 	%r1, %ctaid.x;
	mov.u32 	%r14, %ntid.x;
	mov.u32 	%r2, %tid.x;
	mad.lo.s32 	%r27, %r1, %r14, %r2;
	setp.gt.s32 	%p1, %r27, 1048575;
	mov.f32 	%f24, 0f00000000;
	@%p1 bra 	$L__BB0_7;
	add.s32 	%r15, %r27, %r13;
	max.s32 	%r16, %r15, 1048576;
	setp.lt.s32 	%p2, %r15, 1048576;
	selp.u32 	%r17, 1, 0, %p2;
	add.s32 	%r18, %r15, %r17;
	sub.s32 	%r19, %r16, %r18;
	div.u32 	%r20, %r19, %r13;
	add.s32 	%r4, %r20, %r17;
	and.b32  	%r21, %r4, 3;
	setp.eq.s32 	%p3, %r21, 3;
	mov.f32 	%f24, 0f00000000;
	@%p3 bra 	$L__BB0_4;
	add.s32 	%r22, %r4, 1;
	and.b32  	%r23, %r22, 3;
	neg.s32 	%r25, %r23;
	mov.f32 	%f24, 0f00000000;
$L__BB0_3:
	.pragma "nounroll";
	mul.wide.s32 	%rd3, %r27, 4;
	add.s64 	%rd4, %rd1, %rd3;
	ld.global.f32 	%f12, [%rd4];
	add.f32 	%f24, %f24, %f12;
	add.s32 	%r27, %r27, %r13;
	add.s32 	%r25, %r25, 1;
	setp.ne.s32 	%p4, %r25, 0;
	@%p4 bra 	$L__BB0_3;
$L__BB0_4:
	setp.lt.u32 	%p5, %r4, 3;
	@%p5 bra 	$L__BB0_7;
	mul.wide.s32 	%rd7, %r13, 4;
	shl.b32 	%r24, %r13, 2;
$L__BB0_6:
	mul.wide.s32 	%rd5, %r27, 4;
	add.s64 	%rd6, %rd1, %rd5;
	ld.global.f32 	%f13, [%rd6];
	add.f32 	%f14, %f24, %f13;
	add.s64 	%rd8, %rd6, %rd7;
	ld.global.f32 	%f15, [%rd8];
	add.f32 	%f16, %f14, %f15;
	add.s64 	%rd9, %rd8, %rd7;
	ld.global.f32 	%f17, [%rd9];
	add.f32 	%f18, %f16, %f17;
	add.s64 	%rd10, %rd9, %rd7;
	ld.global.f32 	%f19, [%rd10];
	add.f32 	%f24, %f18, %f19;
	add.s32 	%r27, %r24, %r27;
	setp.lt.s32 	%p6, %r27, 1048576;
	@%p6 bra 	$L__BB0_6;
$L__BB0_7:
	bar.sync 	0;
	setp.ne.s32 	%p7, %r2, 0;
	@%p7 bra 	$L__BB0_9;
	mul.wide.u32 	%rd11, %r1, 4;
	add.s64 	%rd12, %rd1, %rd11;
	st.global.f32 	[%rd12], %f24;
$L__BB0_9:
	ret;

}


// ===== COMPILED SASS (sm_100) =====

	.target	sm_100

	.elftype	@"ET_EXEC"


//--------------------- .note.nv.tkinfo           --------------------------
	.section	.note.nv.tkinfo,"",@"SHT_NOTE"
	.sectionflags	@"SHF_NOTE_NV_TKINFO"
	.tkinfo
        /*0018*/ 	.word	0x00000002
        /*0030*/ 	.string	""
        /*0030*/ 	.string	"ptxas"
        /*0030*/ 	.string	"Cuda compilation tools, release 13.0, V13.0.88"
        /*0030*/ 	.string	"Build cuda_13.0.r13.0/compiler.36424714_0"
        /*0030*/ 	.string	"-arch sm_100 -m 64 "



//--------------------- .note.nv.cuinfo           --------------------------
	.section	.note.nv.cuinfo,"",@"SHT_NOTE"
	.sectionflags	@"SHF_NOTE_NV_CUINFO"
        /*0018*/ 	.short	0x0002
        /*001a*/ 	.short	0x0064
        /*001c*/ 	.short	0x0082
	.zero		2


//--------------------- .nv.info                  --------------------------
	.section	.nv.info,"",@"SHT_CUDA_INFO"
	.align	4


	//----- nvinfo : EIATTR_REGCOUNT
	.align		4
        /*0000*/ 	.byte	0x04, 0x2f
        /*0002*/ 	.short	(.L_1 - .L_0)
	.align		4
.L_0:
        /*0004*/ 	.word	index@(_Z21accessArrayWithStridePfi)
        /*0008*/ 	.word	0x00000010


	//----- nvinfo : EIATTR_FRAME_SIZE
	.align		4
.L_1:
        /*000c*/ 	.byte	0x04, 0x11
        /*000e*/ 	.short	(.L_3 - .L_2)
	.align		4
.L_2:
        /*0010*/ 	.word	index@(_Z21accessArrayWithStridePfi)
        /*0014*/ 	.word	0x00000000


	//----- nvinfo : EIATTR_MIN_STACK_SIZE
	.align		4
.L_3:
        /*0018*/ 	.byte	0x04, 0x12
        /*001a*/ 	.short	(.L_5 - .L_4)
	.align		4
.L_4:
        /*001c*/ 	.word	index@(_Z21accessArrayWithStridePfi)
        /*0020*/ 	.word	0x00000000
.L_5:


//--------------------- .nv.compat                --------------------------
	.section	.nv.compat,"",@"SHT_CUDA_COMPAT_INFO"
	.align	4
        /*0000*/ 	.byte	0x02, 0x09, 0x00, 0x00, 0x02, 0x02, 0x01, 0x00, 0x02, 0x05, 0x05, 0x00, 0x03, 0x07, 0x01, 0x01
        /*0010*/ 	.byte	0x02, 0x03, 0x00, 0x00, 0x02, 0x06, 0x01, 0x00, 0x04, 0x0b, 0x08, 0x00, 0x09, 0x00, 0x00, 0x00
        /*0020*/ 	.byte	0x00, 0x00, 0x00, 0x00


//--------------------- .nv.info._Z21accessArrayWithStridePfi --------------------------
	.section	.nv.info._Z21accessArrayWithStridePfi,"",@"SHT_CUDA_INFO"
	.sectionflags	@""
	.align	4


	//----- nvinfo : EIATTR_CUDA_API_VERSION
	.align		4
        /*0000*/ 	.byte	0x04, 0x37
        /*0002*/ 	.short	(.L_7 - .L_6)
.L_6:
        /*0004*/ 	.word	0x00000082


	//----- nvinfo : EIATTR_KPARAM_INFO
	.align		4
.L_7:
        /*0008*/ 	.byte	0x04, 0x17
        /*000a*/ 	.short	(.L_9 - .L_8)
.L_8:
        /*000c*/ 	.word	0x00000000
        /*0010*/ 	.short	0x0001
        /*0012*/ 	.short	0x0008
        /*0014*/ 	.byte	0x00, 0xf0, 0x11, 0x00


	//----- nvinfo : EIATTR_KPARAM_INFO
	.align		4
.L_9:
        /*0018*/ 	.byte	0x04, 0x17
        /*001a*/ 	.short	(.L_11 - .L_10)
.L_10:
        /*001c*/ 	.word	0x00000000
        /*0020*/ 	.short	0x0000
        /*0022*/ 	.short	0x0000
        /*0024*/ 	.byte	0x00, 0xf5, 0x21, 0x00


	//----- nvinfo : EIATTR_SPARSE_MMA_MASK
	.align		4
.L_11:
        /*0028*/ 	.byte	0x03, 0x50
        /*002a*/ 	.short	0x0000


	//----- nvinfo : EIATTR_MAXREG_COUNT
	.align		4
        /*002c*/ 	.byte	0x03, 0x1b
        /*002e*/ 	.short	0x00ff


	//----- nvinfo : EIATTR_NUM_BARRIERS
	.align		4
        /*0030*/ 	.byte	0x02, 0x4c
        /*0032*/ 	.byte	0x01
	.zero		1


	//----- nvinfo : EIATTR_MERCURY_ISA_VERSION
	.align		4
        /*0034*/ 	.byte	0x03, 0x5f
        /*0036*/ 	.short	0x0101


	//----- nvinfo : EIATTR_VRC_CTA_INIT_COUNT
	.align		4
        /*0038*/ 	.byte	0x02, 0x4a
	.zero		1
	.zero		1


	//----- nvinfo : EIATTR_EXIT_INSTR_OFFSETS
	.align		4
        /*003c*/ 	.byte	0x04, 0x1c
        /*003e*/ 	.short	(.L_13 - .L_12)


	//   ....[0]....
.L_12:
        /*0040*/ 	.word	0x000004a0


	//   ....[1]....
        /*0044*/ 	.word	0x000004e0


	//----- nvinfo : EIATTR_CRS_STACK_SIZE
	.align		4
.L_13:
        /*0048*/ 	.byte	0x04, 0x1e
        /*004a*/ 	.short	(.L_15 - .L_14)
.L_14:
        /*004c*/ 	.word	0x00000000


	//----- nvinfo : EIATTR_CBANK_PARAM_SIZE
	.align		4
.L_15:
        /*0050*/ 	.byte	0x03, 0x19
        /*0052*/ 	.short	0x000c


	//----- nvinfo : EIATTR_PARAM_CBANK
	.align		4
        /*0054*/ 	.byte	0x04, 0x0a
        /*0056*/ 	.short	(.L_17 - .L_16)
	.align		4
.L_16:
        /*0058*/ 	.word	index@(.nv.constant0._Z21accessArrayWithStridePfi)
        /*005c*/ 	.short	0x0380
        /*005e*/ 	.short	0x000c


	//----- nvinfo : EIATTR_SW_WAR
	.align		4
.L_17:
        /*0060*/ 	.byte	0x04, 0x36
        /*0062*/ 	.short	(.L_19 - .L_18)
.L_18:
        /*0064*/ 	.word	0x00000008
.L_19:


//--------------------- .nv.callgraph             --------------------------
	.section	.nv.callgraph,"",@"SHT_CUDA_CALLGRAPH"
	.align	4
	.sectionentsize	8
	.align		4
        /*0000*/ 	.word	0x00000000
	.align		4
        /*0004*/ 	.word	0xffffffff
	.align		4
        /*0008*/ 	.word	0x00000000
	.align		4
        /*000c*/ 	.word	0xfffffffe
	.align		4
        /*0010*/ 	.word	0x00000000
	.align		4
        /*0014*/ 	.word	0xfffffffd
	.align		4
        /*0018*/ 	.word	0x00000000
	.align		4
        /*001c*/ 	.word	0xfffffffc


//--------------------- .text._Z21accessArrayWithStridePfi --------------------------
	.section	.text._Z21accessArrayWithStridePfi,"ax",@progbits
	.align	128
        .global         _Z21accessArrayWithStridePfi
        .type           _Z21accessArrayWithStridePfi,@function
        .size           _Z21accessArrayWithStridePfi,(.L_x_7 - _Z21accessArrayWithStridePfi)
        .other          _Z21accessArrayWithStridePfi,@"STO_CUDA_ENTRY STV_DEFAULT"
_Z21accessArrayWithStridePfi:
.text._Z21accessArrayWithStridePfi:
[----:B------:R-:W-:Y:S01]  /*0000*/  LDC R1, c[0x0][0x37c] ;  /* 0x0000df00ff017b82 */ /* 0x000fe20000000800 */
[----:B------:R-:W0:Y:S01]  /*0010*/  S2R R0, SR_CTAID.X ;  /* 0x0000000000007919 */ /* 0x000e220000002500 */
[----:B------:R-:W0:Y:S01]  /*0020*/  LDCU UR6, c[0x0][0x360] ;  /* 0x00006c00ff0677ac */ /* 0x000e220008000800 */
[----:B------:R-:W-:Y:S01]  /*0030*/  BSSY.RECONVERGENT B0, `(.L_x_0) ;  /* 0x0000044000007945 */ /* 0x000fe20003800200 */
[----:B------:R-:W-:Y:S01]  /*0040*/  HFMA2 R4, -RZ, RZ, 0, 0 ;  /* 0x00000000ff047431 */ /* 0x000fe200000001ff */
[----:B------:R-:W0:Y:S01]  /*0050*/  S2R R3, SR_TID.X ;  /* 0x0000000000037919 */ /* 0x000e220000002100 */
[----:B------:R-:W1:Y:S01]  /*0060*/  LDCU.64 UR4, c[0x0][0x358] ;  /* 0x00006b00ff0477ac */ /* 0x000e620008000a00 */
[----:B0-----:R-:W-:-:S05]  /*0070*/  IMAD R5, R0, UR6, R3 ;  /* 0x0000000600057c24 */ /* 0x001fca000f8e0203 */
[----:B------:R-:W-:-:S13]  /*0080*/  ISETP.GT.AND P0, PT, R5, 0xfffff, PT ;  /* 0x000fffff0500780c */ /* 0x000fda0003f04270 */
[----:B-1----:R-:W-:Y:S05]  /*0090*/  @P0 BRA `(.L_x_1) ;  /* 0x0000000000f40947 */ /* 0x002fea0003800000 */
[----:B------:R-:W0:Y:S01]  /*00a0*/  LDC R2, c[0x0][0x388] ;  /* 0x0000e200ff027b82 */ /* 0x000e220000000800 */
[----:B------:R-:W-:Y:S01]  /*00b0*/  BSSY.RECONVERGENT B1, `(.L_x_2) ;  /* 0x000002a000017945 */ /* 0x000fe20003800200 */
[----:B0-----:R-:W0:Y:S01]  /*00c0*/  I2F.U32.RP R10, R2 ;  /* 0x00000002000a7306 */ /* 0x001e220000209000 */
[----:B------:R-:W-:Y:S02]  /*00d0*/  IADD3 R4, PT, PT, R5, R2, RZ ;  /* 0x0000000205047210 */ /* 0x000fe40007ffe0ff */
[----:B------:R-:W-:Y:S02]  /*00e0*/  ISETP.NE.U32.AND P2, PT, R2, RZ, PT ;  /* 0x000000ff0200720c */ /* 0x000fe40003f45070 */
[C---:B------:R-:W-:Y:S02]  /*00f0*/  ISETP.GE.AND P0, PT, R4.reuse, 0x100000, PT ;  /* 0x001000000400780c */ /* 0x040fe40003f06270 */
[----:B------:R-:W-:Y:S02]  /*0100*/  VIMNMX R9, PT, PT, R4, 0x100000, !PT ;  /* 0x0010000004097848 */ /* 0x000fe40007fe0100 */
[----:B------:R-:W-:-:S04]  /*0110*/  SEL R8, RZ, 0x1, P0 ;  /* 0x00000001ff087807 */ /* 0x000fc80000000000 */
[----:B------:R-:W-:Y:S01]  /*0120*/  IADD3 R9, PT, PT, R9, -R4, -R8 ;  /* 0x8000000409097210 */ /* 0x000fe20007ffe808 */
[----:B0-----:R-:W0:Y:S02]  /*0130*/  MUFU.RCP R10, R10 ;  /* 0x0000000a000a7308 */ /* 0x001e240000001000 */
[----:B0-----:R-:W-:-:S06]  /*0140*/  IADD3 R6, PT, PT, R10, 0xffffffe, RZ ;  /* 0x0ffffffe0a067810 */ /* 0x001fcc0007ffe0ff */
[----:B------:R0:W1:Y:S02]  /*0150*/  F2I.FTZ.U32.TRUNC.NTZ R7, R6 ;  /* 0x0000000600077305 */ /* 0x000064000021f000 */
[----:B0-----:R-:W-:Y:S02]  /*0160*/  IMAD.MOV.U32 R6, RZ, RZ, RZ ;  /* 0x000000ffff067224 */ /* 0x001fe400078e00ff */
[----:B-1----:R-:W-:-:S04]  /*0170*/  IMAD.MOV R11, RZ, RZ, -R7 ;  /* 0x000000ffff0b7224 */ /* 0x002fc800078e0a07 */
[----:B------:R-:W-:-:S04]  /*0180*/  IMAD R11, R11, R2, RZ ;  /* 0x000000020b0b7224 */ /* 0x000fc800078e02ff */
[----:B------:R-:W-:-:S06]  /*0190*/  IMAD.HI.U32 R10, R7, R11, R6 ;  /* 0x0000000b070a7227 */ /* 0x000fcc00078e0006 */
[----:B------:R-:W-:-:S05]  /*01a0*/  IMAD.HI.U32 R7, R10, R9, RZ ;  /* 0x000000090a077227 */ /* 0x000fca00078e00ff */
[----:B------:R-:W-:-:S05]  /*01b0*/  IADD3 R4, PT, PT, -R7, RZ, RZ ;  /* 0x000000ff07047210 */ /* 0x000fca0007ffe1ff */
[----:B------:R-:W-:-:S05]  /*01c0*/  IMAD R9, R2, R4, R9 ;  /* 0x0000000402097224 */ /* 0x000fca00078e0209 */
[----:B------:R-:W-:-:S13]  /*01d0*/  ISETP.GE.U32.AND P0, PT, R9, R2, PT ;  /* 0x000000020900720c */ /* 0x000fda0003f06070 */
[----:B------:R-:W-:Y:S01]  /*01e0*/  @P0 IMAD.IADD R9, R9, 0x1, -R2 ;  /* 0x0000000109090824 */ /* 0x000fe200078e0a02 */
[----:B------:R-:W-:-:S04]  /*01f0*/  @P0 IADD3 R7, PT, PT, R7, 0x1, RZ ;  /* 0x0000000107070810 */ /* 0x000fc80007ffe0ff */
[----:B------:R-:W-:-:S13]  /*0200*/  ISETP.GE.U32.AND P1, PT, R9, R2, PT ;  /* 0x000000020900720c */ /* 0x000fda0003f26070 */
[----:B------:R-:W-:Y:S01]  /*0210*/  @P1 VIADD R7, R7, 0x1 ;  /* 0x0000000107071836 */ /* 0x000fe20000000000 */
[----:B------:R-:W-:-:S04]  /*0220*/  @!P2 LOP3.LUT R7, RZ, R2, RZ, 0x33, !PT ;  /* 0x00000002ff07a212 */ /* 0x000fc800078e33ff */
[----:B------:R-:W-:-:S04]  /*0230*/  IADD3 R7, PT, PT, R8, R7, RZ ;  /* 0x0000000708077210 */ /* 0x000fc80007ffe0ff */
[C---:B------:R-:W-:Y:S02]  /*0240*/  LOP3.LUT R4, R7.reuse, 0x3, RZ, 0xc0, !PT ;  /* 0x0000000307047812 */ /* 0x040fe400078ec0ff */
[----:B------:R-:W-:Y:S02]  /*0250*/  ISETP.GE.U32.AND P1, PT, R7, 0x3, PT ;  /* 0x000000030700780c */ /* 0x000fe40003f26070 */
[----:B------:R-:W-:Y:S01]  /*0260*/  ISETP.NE.AND P0, PT, R4, 0x3, PT ;  /* 0x000000030400780c */ /* 0x000fe20003f05270 */
[----:B------:R-:W-:-:S12]  /*0270*/  IMAD.MOV.U32 R4, RZ, RZ, RZ ;  /* 0x000000ffff047224 */ /* 0x000fd800078e00ff */
[----:B------:R-:W-:Y:S05]  /*0280*/  @!P0 BRA `(.L_x_3) ;  /* 0x0000000000308947 */ /* 0x000fea0003800000 */
[----:B------:R-:W0:Y:S01]  /*0290*/  LDC.64 R8, c[0x0][0x380] ;  /* 0x0000e000ff087b82 */ /* 0x000e220000000a00 */
[----:B------:R-:W-:-:S04]  /*02a0*/  IADD3 R4, PT, PT, R7, 0x1, RZ ;  /* 0x0000000107047810 */ /* 0x000fc80007ffe0ff */
[----:B------:R-:W-:Y:S01]  /*02b0*/  LOP3.LUT R6, R4, 0x3, RZ, 0xc0, !PT ;  /* 0x0000000304067812 */ /* 0x000fe200078ec0ff */
[----:B------:R-:W-:-:S03]  /*02c0*/  IMAD.MOV.U32 R4, RZ, RZ, RZ ;  /* 0x000000ffff047224 */ /* 0x000fc600078e00ff */
[----:B------:R-:W-:-:S07]  /*02d0*/  IADD3 R10, PT, PT, -R6, RZ, RZ ;  /* 0x000000ff060a7210 */ /* 0x000fce0007ffe1ff */
.L_x_4:
[----:B0-----:R-:W-:-:S06]  /*02e0*/  IMAD.WIDE R6, R5, 0x4, R8 ;  /* 0x0000000405067825 */ /* 0x001fcc00078e0208 */
[----:B------:R-:W2:Y:S01]  /*02f0*/  LDG.E R7, desc[UR4][R6.64] ;  /* 0x0000000406077981 */ /* 0x000ea2000c1e1900 */
[----:B------:R-:W-:Y:S01]  /*0300*/  VIADD R10, R10, 0x1 ;  /* 0x000000010a0a7836 */ /* 0x000fe20000000000 */
[----:B------:R-:W-:-:S04]  /*0310*/  IADD3 R5, PT, PT, R5, R2, RZ ;  /* 0x0000000205057210 */ /* 0x000fc80007ffe0ff */
[----:B------:R-:W-:Y:S01]  /*0320*/  ISETP.NE.AND P0, PT, R10, RZ, PT ;  /* 0x000000ff0a00720c */ /* 0x000fe20003f05270 */
[----:B--2---:R-:W-:-:S12]  /*0330*/  FADD R4, R7, R4 ;  /* 0x0000000407047221 */ /* 0x004fd80000000000 */
[----:B------:R-:W-:Y:S05]  /*0340*/  @P0 BRA `(.L_x_4) ;  /* 0xfffffffc00e40947 */ /* 0x000fea000383ffff */
.L_x_3:
[----:B------:R-:W-:Y:S05]  /*0350*/  BSYNC.RECONVERGENT B1 ;  /* 0x0000000000017941 */ /* 0x000fea0003800200 */
.L_x_2:
[----:B------:R-:W-:Y:S05]  /*0360*/  @!P1 BRA `(.L_x_1) ;  /* 0x0000000000409947 */ /* 0x000fea0003800000 */
.L_x_5:
[----:B------:R-:W0:Y:S02]  /*0370*/  LDC.64 R6, c[0x0][0x380] ;  /* 0x0000e000ff067b82 */ /* 0x000e240000000a00 */
[----:B0-----:R-:W-:-:S04]  /*0380*/  IMAD.WIDE R12, R5, 0x4, R6 ;  /* 0x00000004050c7825 */ /* 0x001fc800078e0206 */
[C---:B------:R-:W-:Y:S02]  /*0390*/  IMAD.WIDE R6, R2.reuse, 0x4, R12 ;  /* 0x0000000402067825 */ /* 0x040fe400078e020c */
[----:B------:R-:W2:Y:S02]  /*03a0*/  LDG.E R13, desc[UR4][R12.64] ;  /* 0x000000040c0d7981 */ /* 0x000ea4000c1e1900 */
[C---:B------:R-:W-:Y:S02]  /*03b0*/  IMAD.WIDE R8, R2.reuse, 0x4, R6 ;  /* 0x0000000402087825 */ /* 0x040fe400078e0206 */
[----:B------:R-:W3:Y:S02]  /*03c0*/  LDG.E R7, desc[UR4][R6.64] ;  /* 0x0000000406077981 */ /* 0x000ee4000c1e1900 */
[C---:B------:R-:W-:Y:S02]  /*03d0*/  IMAD.WIDE R10, R2.reuse, 0x4, R8 ;  /* 0x00000004020a7825 */ /* 0x040fe400078e0208 */
[----:B------:R-:W4:Y:S04]  /*03e0*/  LDG.E R9, desc[UR4][R8.64] ;  /* 0x0000000408097981 */ /* 0x000f28000c1e1900 */
[----:B------:R-:W5:Y:S01]  /*03f0*/  LDG.E R11, desc[UR4][R10.64] ;  /* 0x000000040a0b7981 */ /* 0x000f62000c1e1900 */
[----:B------:R-:W-:-:S05]  /*0400*/  IMAD R5, R2, 0x4, R5 ;  /* 0x0000000402057824 */ /* 0x000fca00078e0205 */
[----:B------:R-:W-:Y:S01]  /*0410*/  ISETP.GE.AND P0, PT, R5, 0x100000, PT ;  /* 0x001000000500780c */ /* 0x000fe20003f06270 */
[----:B--2---:R-:W-:-:S04]  /*0420*/  FADD R4, R13, R4 ;  /* 0x000000040d047221 */ /* 0x004fc80000000000 */
[----:B---3--:R-:W-:-:S04]  /*0430*/  FADD R4, R4, R7 ;  /* 0x0000000704047221 */ /* 0x008fc80000000000 */
[----:B----4-:R-:W-:-:S04]  /*0440*/  FADD R4, R4, R9 ;  /* 0x0000000904047221 */ /* 0x010fc80000000000 */
[----:B-----5:R-:W-:Y:S01]  /*0450*/  FADD R4, R4, R11 ;  /* 0x0000000b04047221 */ /* 0x020fe20000000000 */
[----:B------:R-:W-:Y:S06]  /*0460*/  @!P0 BRA `(.L_x_5) ;  /* 0xfffffffc00c08947 */ /* 0x000fec000383ffff */
.L_x_1:
[----:B------:R-:W-:Y:S05]  /*0470*/  BSYNC.RECONVERGENT B0 ;  /* 0x0000000000007941 */ /* 0x000fea0003800200 */
.L_x_0:
[----:B------:R-:W-:Y:S01]  /*0480*/  BAR.SYNC.DEFER_BLOCKING 0x0 ;  /* 0x0000000000007b1d */ /* 0x000fe20000010000 */
[----:B------:R-:W-:-:S13]  /*0490*/  ISETP.NE.AND P0, PT, R3, RZ, PT ;  /* 0x000000ff0300720c */ /* 0x000fda0003f05270 */
[----:B------:R-:W-:Y:S05]  /*04a0*/  @P0 EXIT ;  /* 0x000000000000094d */ /* 0x000fea0003800000 */
[----:B------:R-:W0:Y:S02]  /*04b0*/  LDC.64 R2, c[0x0][0x380] ;  /* 0x0000e000ff027b82 */ /* 0x000e240000000a00 */
[----:B0-----:R-:W-:-:S05]  /*04c0*/  IMAD.WIDE.U32 R2, R0, 0x4, R2 ;  /* 0x0000000400027825 */ /* 0x001fca00078e0002 */
[----:B------:R-:W-:Y:S01]  /*04d0*/  STG.E desc[UR4][R2.64], R4 ;  /* 0x0000000402007986 */ /* 0x000fe2000c101904 */
[----:B------:R-:W-:Y:S05]  /*04e0*/  EXIT ;  /* 0x000000000000794d */ /* 0x000fea0003800000 */
.L_x_6:
[----:B------:R-:W-:-:S00]  /*04f0*/  BRA `(.L_x_6) ;  /* 0xfffffffc00fc7947 */ /* 0x000fc0000383ffff */
[----:B------:R-:W-:-:S00]  /*0500*/  NOP ;  /* 0x0000000000007918 */ /* 0x000fc00000000000 */
[----:B------:R-:W-:-:S00]  /*0510*/  NOP ;  /* 0x0000000000007918 */ /* 0x000fc00000000000 */
[----:B------:R-:W-:-:S00]  /*0520*/  NOP ;  /* 0x0000000000007918 */ /* 0x000fc00000000000 */
[----:B------:R-:W-:-:S00]  /*0530*/  NOP ;  /* 0x0000000000007918 */ /* 0x000fc00000000000 */
[----:B------:R-:W-:-:S00]  /*0540*/  NOP ;  /* 0x0000000000007918 */ /* 0x000fc00000000000 */
[----:B------:R-:W-:-:S00]  /*0550*/  NOP ;  /* 0x0000000000007918 */ /* 0x000fc00000000000 */
[----:B------:R-:W-:-:S00]  /*0560*/  NOP ;  /* 0x0000000000007918 */ /* 0x000fc00000000000 */
[----:B------:R-:W-:-:S00]  /*0570*/  NOP ;  /* 0x0000000000007918 */ /* 0x000fc00000000000 */
.L_x_7:


//--------------------- .nv.shared.reserved.0     --------------------------
	.section	.nv.shared.reserved.0,"aw",@nobits
	.weak		__nv_reservedSMEM_offset_0_alias
	.size		__nv_reservedSMEM_offset_0_alias, 0, 64
	.other		__nv_reservedSMEM_offset_0_alias,@"STO_CUDA_RESERVED_SHARED STV_DEFAULT"
__nv_reservedSMEM_offset_0_alias:
	.zero		0
	.zero		64


//--------------------- .nv.constant0._Z21accessArrayWithStridePfi --------------------------
	.section	.nv.constant0._Z21accessArrayWithStridePfi,"a",@progbits
	.sectionflags	@""
	.align	4
.nv.constant0._Z21accessArrayWithStridePfi:
	.zero		908


//--------------------- SYMBOLS --------------------------

	.type		.nv.reservedSmem.offset0,@object
	.size		.nv.reservedSmem.offset0,0x4
